//
// Generated by NVIDIA NVVM Compiler
//
// Compiler Build ID: CL-36424714
// Cuda compilation tools, release 13.0, V13.0.88
// Based on NVVM 20.0.0
//

.version 9.0
.target sm_100
.address_size 64

	// .globl	_Z8heat_simPfS_S_iiif

.visible .entry _Z8heat_simPfS_S_iiif(
	.param .u64 .ptr .align 1 _Z8heat_simPfS_S_iiif_param_0,
	.param .u64 .ptr .align 1 _Z8heat_simPfS_S_iiif_param_1,
	.param .u64 .ptr .align 1 _Z8heat_simPfS_S_iiif_param_2,
	.param .u32 _Z8heat_simPfS_S_iiif_param_3,
	.param .u32 _Z8heat_simPfS_S_iiif_param_4,
	.param .u32 _Z8heat_simPfS_S_iiif_param_5,
	.param .f32 _Z8heat_simPfS_S_iiif_param_6
)
{
	.reg .pred 	%p<10>;
	.reg .b32 	%r<17>;
	.reg .b32 	%f<32>;
	.reg .b64 	%rd<25>;
	.reg .b64 	%fd<11>;

	ld.param.u64 	%rd5, [_Z8heat_simPfS_S_iiif_param_0];
	ld.param.u64 	%rd6, [_Z8heat_simPfS_S_iiif_param_1];
	ld.param.u64 	%rd4, [_Z8heat_simPfS_S_iiif_param_2];
	ld.param.u32 	%r6, [_Z8heat_simPfS_S_iiif_param_3];
	ld.param.u32 	%r8, [_Z8heat_simPfS_S_iiif_param_4];
	ld.param.u32 	%r7, [_Z8heat_simPfS_S_iiif_param_5];
	ld.param.f32 	%f15, [_Z8heat_simPfS_S_iiif_param_6];
	cvta.to.global.u64 	%rd1, %rd6;
	cvta.to.global.u64 	%rd2, %rd5;
	mov.u32 	%r9, %tid.x;
	mov.u32 	%r10, %ctaid.x;
	mov.u32 	%r11, %ntid.x;
	mad.lo.s32 	%r1, %r10, %r11, %r9;
	mul.wide.s32 	%rd7, %r1, 4;
	add.s64 	%rd3, %rd2, %rd7;
	ld.global.f32 	%f1, [%rd3];
	mul.lo.s32 	%r2, %r8, %r6;
	mul.lo.s32 	%r3, %r2, %r7;
	setp.ge.s32 	%p1, %r1, %r3;
	@%p1 bra 	$L__BB0_18;
	cvta.to.global.u64 	%rd8, %rd4;
	add.s64 	%rd10, %rd8, %rd7;
	ld.global.f32 	%f2, [%rd10];
	setp.eq.f32 	%p2, %f2, 0f00000000;
	@%p2 bra 	$L__BB0_3;
	add.s64 	%rd24, %rd1, %rd7;
	st.global.f32 	[%rd24], %f2;
	bra.uni 	$L__BB0_18;
$L__BB0_3:
	rem.s32 	%r4, %r1, %r6;
	setp.eq.s32 	%p3, %r4, 0;
	mov.f32 	%f26, %f1;
	@%p3 bra 	$L__BB0_5;
	ld.global.f32 	%f26, [%rd3+-4];
$L__BB0_5:
	add.s32 	%r12, %r6, -1;
	setp.eq.s32 	%p4, %r4, %r12;
	mov.f32 	%f27, %f1;
	@%p4 bra 	$L__BB0_7;
	ld.global.f32 	%f27, [%rd3+4];
$L__BB0_7:
	rem.s32 	%r5, %r1, %r2;
	setp.lt.s32 	%p5, %r5, %r6;
	mov.f32 	%f28, %f1;
	@%p5 bra 	$L__BB0_9;
	sub.s32 	%r13, %r1, %r6;
	mul.wide.s32 	%rd11, %r13, 4;
	add.s64 	%rd12, %rd2, %rd11;
	ld.global.f32 	%f28, [%rd12];
$L__BB0_9:
	sub.s32 	%r14, %r2, %r6;
	setp.ge.s32 	%p6, %r5, %r14;
	mov.f32 	%f29, %f1;
	@%p6 bra 	$L__BB0_11;
	mul.wide.s32 	%rd13, %r6, 4;
	add.s64 	%rd14, %rd3, %rd13;
	ld.global.f32 	%f29, [%rd14];
$L__BB0_11:
	setp.gt.s32 	%p7, %r7, 1;
	@%p7 bra 	$L__BB0_13;
	cvt.f64.f32 	%fd6, %f1;
	cvt.f64.f32 	%fd7, %f15;
	add.f32 	%f22, %f28, %f29;
	add.f32 	%f23, %f26, %f22;
	add.f32 	%f24, %f27, %f23;
	cvt.f64.f32 	%fd8, %f24;
	fma.rn.f64 	%fd9, %fd6, 0dC010000000000000, %fd8;
	fma.rn.f64 	%fd10, %fd9, %fd7, %fd6;
	cvt.rn.f32.f64 	%f25, %fd10;
	add.s64 	%rd22, %rd1, %rd7;
	st.global.f32 	[%rd22], %f25;
	bra.uni 	$L__BB0_18;
$L__BB0_13:
	setp.lt.s32 	%p8, %r1, %r2;
	mov.f32 	%f30, %f1;
	@%p8 bra 	$L__BB0_15;
	sub.s32 	%r15, %r1, %r2;
	mul.wide.s32 	%rd15, %r15, 4;
	add.s64 	%rd16, %rd2, %rd15;
	ld.global.f32 	%f30, [%rd16];
$L__BB0_15:
	sub.s32 	%r16, %r3, %r2;
	setp.ge.s32 	%p9, %r1, %r16;
	mov.f32 	%f31, %f1;
	@%p9 bra 	$L__BB0_17;
	mul.wide.s32 	%rd17, %r2, 4;
	add.s64 	%rd18, %rd3, %rd17;
	ld.global.f32 	%f31, [%rd18];
$L__BB0_17:
	cvt.f64.f32 	%fd1, %f1;
	cvt.f64.f32 	%fd2, %f15;
	add.f32 	%f16, %f28, %f29;
	add.f32 	%f17, %f26, %f16;
	add.f32 	%f18, %f27, %f17;
	add.f32 	%f19, %f18, %f30;
	add.f32 	%f20, %f19, %f31;
	cvt.f64.f32 	%fd3, %f20;
	fma.rn.f64 	%fd4, %fd1, 0dC018000000000000, %fd3;
	fma.rn.f64 	%fd5, %fd4, %fd2, %fd1;
	cvt.rn.f32.f64 	%f21, %fd5;
	add.s64 	%rd20, %rd1, %rd7;
	st.global.f32 	[%rd20], %f21;
$L__BB0_18:
	ret;

}
	// .globl	_Z8grid_cpyPfS_i
.visible .entry _Z8grid_cpyPfS_i(
	.param .u64 .ptr .align 1 _Z8grid_cpyPfS_i_param_0,
	.param .u64 .ptr .align 1 _Z8grid_cpyPfS_i_param_1,
	.param .u32 _Z8grid_cpyPfS_i_param_2
)
{
	.reg .pred 	%p<2>;
	.reg .b32 	%r<6>;
	.reg .b32 	%f<2>;
	.reg .b64 	%rd<8>;

	ld.param.u64 	%rd1, [_Z8grid_cpyPfS_i_param_0];
	ld.param.u64 	%rd2, [_Z8grid_cpyPfS_i_param_1];
	ld.param.u32 	%r2, [_Z8grid_cpyPfS_i_param_2];
	mov.u32 	%r3, %tid.x;
	mov.u32 	%r4, %ctaid.x;
	mov.u32 	%r5, %ntid.x;
	mad.lo.s32 	%r1, %r4, %r5, %r3;
	setp.ge.s32 	%p1, %r1, %r2;
	@%p1 bra 	$L__BB1_2;
	cvta.to.global.u64 	%rd3, %rd2;
	cvta.to.global.u64 	%rd4, %rd1;
	mul.wide.s32 	%rd5, %r1, 4;
	add.s64 	%rd6, %rd3, %rd5;
	ld.global.f32 	%f1, [%rd6];
	add.s64 	%rd7, %rd4, %rd5;
	st.global.f32 	[%rd7], %f1;
$L__BB1_2:
	ret;

}


// ===== COMPILED SASS (sm_100) =====

	.target	sm_100

	.elftype	@"ET_EXEC"


//--------------------- .note.nv.tkinfo           --------------------------
	.section	.note.nv.tkinfo,"",@"SHT_NOTE"
	.sectionflags	@"SHF_NOTE_NV_TKINFO"
	.tkinfo
        /*0018*/ 	.word	0x00000002
        /*0030*/ 	.string	""
        /*0030*/ 	.string	"ptxas"
        /*0030*/ 	.string	"Cuda compilation tools, release 13.0, V13.0.88"
        /*0030*/ 	.string	"Build cuda_13.0.r13.0/compiler.36424714_0"
        /*0030*/ 	.string	"-arch sm_100 -m 64 "



//--------------------- .note.nv.cuinfo           --------------------------
	.section	.note.nv.cuinfo,"",@"SHT_NOTE"
	.sectionflags	@"SHF_NOTE_NV_CUINFO"
        /*0018*/ 	.short	0x0002
        /*001a*/ 	.short	0x0064
        /*001c*/ 	.short	0x0082
	.zero		2


//--------------------- .nv.info                  --------------------------
	.section	.nv.info,"",@"SHT_CUDA_INFO"
	.align	4


	//----- nvinfo : EIATTR_REGCOUNT
	.align		4
        /*0000*/ 	.byte	0x04, 0x2f
        /*0002*/ 	.short	(.L_1 - .L_0)
	.align		4
.L_0:
        /*0004*/ 	.word	index@(_Z8heat_simPfS_S_iiif)
        /*0008*/ 	.word	0x00000016


	//----- nvinfo : EIATTR_FRAME_SIZE
	.align		4
.L_1:
        /*000c*/ 	.byte	0x04, 0x11
        /*000e*/ 	.short	(.L_3 - .L_2)
	.align		4
.L_2:
        /*0010*/ 	.word	index@(_Z8heat_simPfS_S_iiif)
        /*0014*/ 	.word	0x00000000


	//----- nvinfo : EIATTR_REGCOUNT
	.align		4
.L_3:
        /*0018*/ 	.byte	0x04, 0x2f
        /*001a*/ 	.short	(.L_5 - .L_4)
	.align		4
.L_4:
        /*001c*/ 	.word	index@(_Z8grid_cpyPfS_i)
        /*0020*/ 	.word	0x0000000a


	//----- nvinfo : EIATTR_FRAME_SIZE
	.align		4
.L_5:
        /*0024*/ 	.byte	0x04, 0x11
        /*0026*/ 	.short	(.L_7 - .L_6)
	.align		4
.L_6:
        /*0028*/ 	.word	index@(_Z8grid_cpyPfS_i)
        /*002c*/ 	.word	0x00000000


	//----- nvinfo : EIATTR_MIN_STACK_SIZE
	.align		4
.L_7:
        /*0030*/ 	.byte	0x04, 0x12
        /*0032*/ 	.short	(.L_9 - .L_8)
	.align		4
.L_8:
        /*0034*/ 	.word	index@(_Z8grid_cpyPfS_i)
        /*0038*/ 	.word	0x00000000


	//----- nvinfo : EIATTR_MIN_STACK_SIZE
	.align		4
.L_9:
        /*003c*/ 	.byte	0x04, 0x12
        /*003e*/ 	.short	(.L_11 - .L_10)
	.align		4
.L_10:
        /*0040*/ 	.word	index@(_Z8heat_simPfS_S_iiif)
        /*0044*/ 	.word	0x00000000
.L_11:


//--------------------- .nv.compat                --------------------------
	.section	.nv.compat,"",@"SHT_CUDA_COMPAT_INFO"
	.align	4
        /*0000*/ 	.byte	0x02, 0x09, 0x00, 0x00, 0x02, 0x02, 0x01, 0x00, 0x02, 0x05, 0x05, 0x00, 0x03, 0x07, 0x01, 0x01
        /*0010*/ 	.byte	0x02, 0x03, 0x00, 0x00, 0x02, 0x06, 0x01, 0x00, 0x04, 0x0b, 0x08, 0x00, 0x01, 0x00, 0x00, 0x00
        /*0020*/ 	.byte	0x00, 0x00, 0x00, 0x00


//--------------------- .nv.info._Z8grid_cpyPfS_i --------------------------
	.section	.nv.info._Z8grid_cpyPfS_i,"",@"SHT_CUDA_INFO"
	.sectionflags	@""
	.align	4


	//----- nvinfo : EIATTR_CUDA_API_VERSION
	.align		4
        /*0000*/ 	.byte	0x04, 0x37
        /*0002*/ 	.short	(.L_13 - .L_12)
.L_12:
        /*0004*/ 	.word	0x00000082


	//----- nvinfo : EIATTR_KPARAM_INFO
	.align		4
.L_13:
        /*0008*/ 	.byte	0x04, 0x17
        /*000a*/ 	.short	(.L_15 - .L_14)
.L_14:
        /*000c*/ 	.word	0x00000000
        /*0010*/ 	.short	0x0002
        /*0012*/ 	.short	0x0010
        /*0014*/ 	.byte	0x00, 0xf0, 0x11, 0x00


	//----- nvinfo : EIATTR_KPARAM_INFO
	.align		4
.L_15:
        /*0018*/ 	.byte	0x04, 0x17
        /*001a*/ 	.short	(.L_17 - .L_16)
.L_16:
        /*001c*/ 	.word	0x00000000
        /*0020*/ 	.short	0x0001
        /*0022*/ 	.short	0x0008
        /*0024*/ 	.byte	0x00, 0xf5, 0x21, 0x00


	//----- nvinfo : EIATTR_KPARAM_INFO
	.align		4
.L_17:
        /*0028*/ 	.byte	0x04, 0x17
        /*002a*/ 	.short	(.L_19 - .L_18)
.L_18:
        /*002c*/ 	.word	0x00000000
        /*0030*/ 	.short	0x0000
        /*0032*/ 	.short	0x0000
        /*0034*/ 	.byte	0x00, 0xf5, 0x21, 0x00


	//----- nvinfo : EIATTR_SPARSE_MMA_MASK
	.align		4
.L_19:
        /*0038*/ 	.byte	0x03, 0x50
        /*003a*/ 	.short	0x0000


	//----- nvinfo : EIATTR_MAXREG_COUNT
	.align		4
        /*003c*/ 	.byte	0x03, 0x1b
        /*003e*/ 	.short	0x00ff


	//----- nvinfo : EIATTR_MERCURY_ISA_VERSION
	.align		4
        /*0040*/ 	.byte	0x03, 0x5f
        /*0042*/ 	.short	0x0101


	//----- nvinfo : EIATTR_VRC_CTA_INIT_COUNT
	.align		4
        /*0044*/ 	.byte	0x02, 0x4a
	.zero		1
	.zero		1


	//----- nvinfo : EIATTR_EXIT_INSTR_OFFSETS
	.align		4
        /*0048*/ 	.byte	0x04, 0x1c
        /*004a*/ 	.short	(.L_21 - .L_20)


	//   ....[0]....
.L_20:
        /*004c*/ 	.word	0x00000070


	//   ....[1]....
        /*0050*/ 	.word	0x000000f0


	//----- nvinfo : EIATTR_CBANK_PARAM_SIZE
	.align		4
.L_21:
        /*0054*/ 	.byte	0x03, 0x19
        /*0056*/ 	.short	0x0014


	//----- nvinfo : EIATTR_PARAM_CBANK
	.align		4
        /*0058*/ 	.byte	0x04, 0x0a
        /*005a*/ 	.short	(.L_23 - .L_22)
	.align		4
.L_22:
        /*005c*/ 	.word	index@(.nv.constant0._Z8grid_cpyPfS_i)
        /*0060*/ 	.short	0x0380
        /*0062*/ 	.short	0x0014


	//----- nvinfo : EIATTR_SW_WAR
	.align		4
.L_23:
        /*0064*/ 	.byte	0x04, 0x36
        /*0066*/ 	.short	(.L_25 - .L_24)
.L_24:
        /*0068*/ 	.word	0x00000008
.L_25:


//--------------------- .nv.info._Z8heat_simPfS_S_iiif --------------------------
	.section	.nv.info._Z8heat_simPfS_S_iiif,"",@"SHT_CUDA_INFO"
	.sectionflags	@""
	.align	4


	//----- nvinfo : EIATTR_CUDA_API_VERSION
	.align		4
        /*0000*/ 	.byte	0x04, 0x37
        /*0002*/ 	.short	(.L_27 - .L_26)
.L_26:
        /*0004*/ 	.word	0x00000082


	//----- nvinfo : EIATTR_KPARAM_INFO
	.align		4
.L_27:
        /*0008*/ 	.byte	0x04, 0x17
        /*000a*/ 	.short	(.L_29 - .L_28)
.L_28:
        /*000c*/ 	.word	0x00000000
        /*0010*/ 	.short	0x0006
        /*0012*/ 	.short	0x0024
        /*0014*/ 	.byte	0x00, 0xf0, 0x11, 0x00


	//----- nvinfo : EIATTR_KPARAM_INFO
	.align		4
.L_29:
        /*0018*/ 	.byte	0x04, 0x17
        /*001a*/ 	.short	(.L_31 - .L_30)
.L_30:
        /*001c*/ 	.word	0x00000000
        /*0020*/ 	.short	0x0005
        /*0022*/ 	.short	0x0020
        /*0024*/ 	.byte	0x00, 0xf0, 0x11, 0x00


	//----- nvinfo : EIATTR_KPARAM_INFO
	.align		4
.L_31:
        /*0028*/ 	.byte	0x04, 0x17
        /*002a*/ 	.short	(.L_33 - .L_32)
.L_32:
        /*002c*/ 	.word	0x00000000
        /*0030*/ 	.short	0x0004
        /*0032*/ 	.short	0x001c
        /*0034*/ 	.byte	0x00, 0xf0, 0x11, 0x00


	//----- nvinfo : EIATTR_KPARAM_INFO
	.align		4
.L_33:
        /*0038*/ 	.byte	0x04, 0x17
        /*003a*/ 	.short	(.L_35 - .L_34)
.L_34:
        /*003c*/ 	.word	0x00000000
        /*0040*/ 	.short	0x0003
        /*0042*/ 	.short	0x0018
        /*0044*/ 	.byte	0x00, 0xf0, 0x11, 0x00


	//----- nvinfo : EIATTR_KPARAM_INFO
	.align		4
.L_35:
        /*0048*/ 	.byte	0x04, 0x17
        /*004a*/ 	.short	(.L_37 - .L_36)
.L_36:
        /*004c*/ 	.word	0x00000000
        /*0050*/ 	.short	0x0002
        /*0052*/ 	.short	0x0010
        /*0054*/ 	.byte	0x00, 0xf5, 0x21, 0x00


	//----- nvinfo : EIATTR_KPARAM_INFO
	.align		4
.L_37:
        /*0058*/ 	.byte	0x04, 0x17
        /*005a*/ 	.short	(.L_39 - .L_38)
.L_38:
        /*005c*/ 	.word	0x00000000
        /*0060*/ 	.short	0x0001
        /*0062*/ 	.short	0x0008
        /*0064*/ 	.byte	0x00, 0xf5, 0x21, 0x00


	//----- nvinfo : EIATTR_KPARAM_INFO
	.align		4
.L_39:
        /*0068*/ 	.byte	0x04, 0x17
        /*006a*/ 	.short	(.L_41 - .L_40)
.L_40:
        /*006c*/ 	.word	0x00000000
        /*0070*/ 	.short	0x0000
        /*0072*/ 	.short	0x0000
        /*0074*/ 	.byte	0x00, 0xf5, 0x21, 0x00


	//----- nvinfo : EIATTR_SPARSE_MMA_MASK
	.align		4
.L_41:
        /*0078*/ 	.byte	0x03, 0x50
        /*007a*/ 	.short	0x0000


	//----- nvinfo : EIATTR_MAXREG_COUNT
	.align		4
        /*007c*/ 	.byte	0x03, 0x1b
        /*007e*/ 	.short	0x00ff


	//----- nvinfo : EIATTR_MERCURY_ISA_VERSION
	.align		4
        /*0080*/ 	.byte	0x03, 0x5f
        /*0082*/ 	.short	0x0101


	//----- nvinfo : EIATTR_VRC_CTA_INIT_COUNT
	.align		4
        /*0084*/ 	.byte	0x02, 0x4a
	.zero		1
	.zero		1


	//----- nvinfo : EIATTR_EXIT_INSTR_OFFSETS
	.align		4
        /*0088*/ 	.byte	0x04, 0x1c
        /*008a*/ 	.short	(.L_43 - .L_42)


	//   ....[0]....
.L_42:
        /*008c*/ 	.word	0x000000a0


	//   ....[1]....
        /*0090*/ 	.word	0x00000160


	//   ....[2]....
        /*0094*/ 	.word	0x00000610


	//   ....[3]....
        /*0098*/ 	.word	0x000007b0


	//----- nvinfo : EIATTR_CBANK_PARAM_SIZE
	.align		4
.L_43:
        /*009c*/ 	.byte	0x03, 0x19
        /*009e*/ 	.short	0x0028


	//----- nvinfo : EIATTR_PARAM_CBANK
	.align		4
        /*00a0*/ 	.byte	0x04, 0x0a
        /*00a2*/ 	.short	(.L_45 - .L_44)
	.align		4
.L_44:
        /*00a4*/ 	.word	index@(.nv.constant0._Z8heat_simPfS_S_iiif)
        /*00a8*/ 	.short	0x0380
        /*00aa*/ 	.short	0x0028


	//----- nvinfo : EIATTR_SW_WAR
	.align		4
.L_45:
        /*00ac*/ 	.byte	0x04, 0x36
        /*00ae*/ 	.short	(.L_47 - .L_46)
.L_46:
        /*00b0*/ 	.word	0x00000008
.L_47:


//--------------------- .nv.callgraph             --------------------------
	.section	.nv.callgraph,"",@"SHT_CUDA_CALLGRAPH"
	.align	4
	.sectionentsize	8
	.align		4
        /*0000*/ 	.word	0x00000000
	.align		4
        /*0004*/ 	.word	0xffffffff
	.align		4
        /*0008*/ 	.word	0x00000000
	.align		4
        /*000c*/ 	.word	0xfffffffe
	.align		4
        /*0010*/ 	.word	0x00000000
	.align		4
        /*0014*/ 	.word	0xfffffffd
	.align		4
        /*0018*/ 	.word	0x00000000
	.align		4
        /*001c*/ 	.word	0xfffffffc


//--------------------- .text._Z8grid_cpyPfS_i    --------------------------
	.section	.text._Z8grid_cpyPfS_i,"ax",@progbits
	.align	128
        .global         _Z8grid_cpyPfS_i
        .type           _Z8grid_cpyPfS_i,@function
        .size           _Z8grid_cpyPfS_i,(.L_x_3 - _Z8grid_cpyPfS_i)
        .other          _Z8grid_cpyPfS_i,@"STO_CUDA_ENTRY STV_DEFAULT"
_Z8grid_cpyPfS_i:
.text._Z8grid_cpyPfS_i:
[----:B------:R-:W-:Y:S01]  /*0000*/  LDC R1, c[0x0][0x37c] ;  /* 0x0000df00ff017b82 */ /* 0x000fe20000000800 */
[----:B------:R-:W0:Y:S07]  /*0010*/  S2R R7, SR_TID.X ;  /* 0x0000000000077919 */ /* 0x000e2e0000002100 */
[----:B------:R-:W0:Y:S01]  /*0020*/  S2UR UR4, SR_CTAID.X ;  /* 0x00000000000479c3 */ /* 0x000e220000002500 */
[----:B------:R-:W1:Y:S07]  /*0030*/  LDCU UR5, c[0x0][0x390] ;  /* 0x00007200ff0577ac */ /* 0x000e6e0008000800 */
[----:B------:R-:W0:Y:S02]  /*0040*/  LDC R0, c[0x0][0x360] ;  /* 0x0000d800ff007b82 */ /* 0x000e240000000800 */
[----:B0-----:R-:W-:-:S05]  /*0050*/  IMAD R7, R0, UR4, R7 ;  /* 0x0000000400077c24 */ /* 0x001fca000f8e0207 */
[----:B-1----:R-:W-:-:S13]  /*0060*/  ISETP.GE.AND P0, PT, R7, UR5, PT ;  /* 0x0000000507007c0c */ /* 0x002fda000bf06270 */
[----:B------:R-:W-:Y:S05]  /*0070*/  @P0 EXIT ;  /* 0x000000000000094d */ /* 0x000fea0003800000 */
[----:B------:R-:W0:Y:S01]  /*0080*/  LDC.64 R2, c[0x0][0x388] ;  /* 0x0000e200ff027b82 */ /* 0x000e220000000a00 */
[----:B------:R-:W1:Y:S07]  /*0090*/  LDCU.64 UR4, c[0x0][0x358] ;  /* 0x00006b00ff0477ac */ /* 0x000e6e0008000a00 */
[----:B------:R-:W2:Y:S01]  /*00a0*/  LDC.64 R4, c[0x0][0x380] ;  /* 0x0000e000ff047b82 */ /* 0x000ea20000000a00 */
[----:B0-----:R-:W-:-:S06]  /*00b0*/  IMAD.WIDE R2, R7, 0x4, R2 ;  /* 0x0000000407027825 */ /* 0x001fcc00078e0202 */
[----:B-1----:R-:W3:Y:S01]  /*00c0*/  LDG.E R3, desc[UR4][R2.64] ;  /* 0x0000000402037981 */ /* 0x002ee2000c1e1900 */
[----:B--2---:R-:W-:-:S05]  /*00d0*/  IMAD.WIDE R4, R7, 0x4, R4 ;  /* 0x0000000407047825 */ /* 0x004fca00078e0204 */
[----:B---3--:R-:W-:Y:S01]  /*00e0*/  STG.E desc[UR4][R4.64], R3 ;  /* 0x0000000304007986 */ /* 0x008fe2000c101904 */
[----:B------:R-:W-:Y:S05]  /*00f0*/  EXIT ;  /* 0x000000000000794d */ /* 0x000fea0003800000 */
.L_x_0:
[----:B------:R-:W-:-:S00]  /*0100*/  BRA `(.L_x_0) ;  /* 0xfffffffc00fc7947 */ /* 0x000fc0000383ffff */
[----:B------:R-:W-:-:S00]  /*0110*/  NOP ;  /* 0x0000000000007918 */ /* 0x000fc00000000000 */
        /* <DEDUP_REMOVED lines=14> */
.L_x_3:


//--------------------- .text._Z8heat_simPfS_S_iiif --------------------------
	.section	.text._Z8heat_simPfS_S_iiif,"ax",@progbits
	.align	128
        .global         _Z8heat_simPfS_S_iiif
        .type           _Z8heat_simPfS_S_iiif,@function
        .size           _Z8heat_simPfS_S_iiif,(.L_x_4 - _Z8heat_simPfS_S_iiif)
        .other          _Z8heat_simPfS_S_iiif,@"STO_CUDA_ENTRY STV_DEFAULT"
_Z8heat_simPfS_S_iiif:
.text._Z8heat_simPfS_S_iiif:
[----:B------:R-:W-:Y:S01]  /*0000*/  LDC R1, c[0x0][0x37c] ;  /* 0x0000df00ff017b82 */ /* 0x000fe20000000800 */
[----:B------:R-:W0:Y:S07]  /*0010*/  S2R R2, SR_TID.X ;  /* 0x0000000000027919 */ /* 0x000e2e0000002100 */
[----:B------:R-:W1:Y:S01]  /*0020*/  LDC.64 R6, c[0x0][0x398] ;  /* 0x0000e600ff067b82 */ /* 0x000e620000000a00 */
[----:B------:R-:W2:Y:S07]  /*0030*/  LDCU UR6, c[0x0][0x3a0] ;  /* 0x00007400ff0677ac */ /* 0x000eae0008000800 */
[----:B------:R-:W0:Y:S08]  /*0040*/  S2UR UR4, SR_CTAID.X ;  /* 0x00000000000479c3 */ /* 0x000e300000002500 */
[----:B------:R-:W0:Y:S01]  /*0050*/  LDC R3, c[0x0][0x360] ;  /* 0x0000d800ff037b82 */ /* 0x000e220000000800 */
[----:B-1----:R-:W-:-:S04]  /*0060*/  IMAD R0, R7, R6, RZ ;  /* 0x0000000607007224 */ /* 0x002fc800078e02ff */
[----:B--2---:R-:W-:Y:S02]  /*0070*/  IMAD R8, R0, UR6, RZ ;  /* 0x0000000600087c24 */ /* 0x004fe4000f8e02ff */
[----:B0-----:R-:W-:-:S05]  /*0080*/  IMAD R7, R3, UR4, R2 ;  /* 0x0000000403077c24 */ /* 0x001fca000f8e0202 */
[----:B------:R-:W-:-:S13]  /*0090*/  ISETP.GE.AND P0, PT, R7, R8, PT ;  /* 0x000000080700720c */ /* 0x000fda0003f06270 */
[----:B------:R-:W-:Y:S05]  /*00a0*/  @P0 EXIT ;  /* 0x000000000000094d */ /* 0x000fea0003800000 */
[----:B------:R-:W0:Y:S01]  /*00b0*/  LDC.64 R10, c[0x0][0x390] ;  /* 0x0000e400ff0a7b82 */ /* 0x000e220000000a00 */
[----:B------:R-:W1:Y:S07]  /*00c0*/  LDCU.64 UR4, c[0x0][0x358] ;  /* 0x00006b00ff0477ac */ /* 0x000e6e0008000a00 */
[----:B------:R-:W2:Y:S01]  /*00d0*/  LDC.64 R2, c[0x0][0x380] ;  /* 0x0000e000ff027b82 */ /* 0x000ea20000000a00 */
[----:B0-----:R-:W-:-:S06]  /*00e0*/  IMAD.WIDE R10, R7, 0x4, R10 ;  /* 0x00000004070a7825 */ /* 0x001fcc00078e020a */
[----:B-1----:R-:W3:Y:S01]  /*00f0*/  LDG.E R11, desc[UR4][R10.64] ;  /* 0x000000040a0b7981 */ /* 0x002ee2000c1e1900 */
[----:B--2---:R-:W-:-:S05]  /*0100*/  IMAD.WIDE R4, R7, 0x4, R2 ;  /* 0x0000000407047825 */ /* 0x004fca00078e0202 */
[----:B------:R0:W5:Y:S01]  /*0110*/  LDG.E R9, desc[UR4][R4.64] ;  /* 0x0000000404097981 */ /* 0x000162000c1e1900 */
[----:B---3--:R-:W-:-:S13]  /*0120*/  FSETP.NEU.AND P0, PT, R11, RZ, PT ;  /* 0x000000ff0b00720b */ /* 0x008fda0003f0d000 */
[----:B------:R-:W1:Y:S02]  /*0130*/  @P0 LDC.64 R12, c[0x0][0x388] ;  /* 0x0000e200ff0c0b82 */ /* 0x000e640000000a00 */
[----:B-1----:R-:W-:-:S05]  /*0140*/  @P0 IMAD.WIDE R12, R7, 0x4, R12 ;  /* 0x00000004070c0825 */ /* 0x002fca00078e020c */
[----:B------:R0:W-:Y:S01]  /*0150*/  @P0 STG.E desc[UR4][R12.64], R11 ;  /* 0x0000000b0c000986 */ /* 0x0001e2000c101904 */
[----:B------:R-:W-:Y:S05]  /*0160*/  @P0 EXIT ;  /* 0x000000000000094d */ /* 0x000fea0003800000 */
[----:B------:R-:W-:Y:S01]  /*0170*/  IABS R10, R0 ;  /* 0x00000000000a7213 */ /* 0x000fe20000000000 */
[----:B------:R-:W-:Y:S01]  /*0180*/  UISETP.GT.AND UP0, UPT, UR6, 0x1, UPT ;  /* 0x000000010600788c */ /* 0x000fe2000bf04270 */
[----:B0-----:R-:W-:Y:S02]  /*0190*/  IABS R11, R6 ;  /* 0x00000006000b7213 */ /* 0x001fe40000000000 */
[----:B------:R-:W0:Y:S01]  /*01a0*/  I2F.RP R17, R10 ;  /* 0x0000000a00117306 */ /* 0x000e220000209400 */
[----:B------:R-:W-:-:S07]  /*01b0*/  ISETP.NE.AND P2, PT, R0, RZ, PT ;  /* 0x000000ff0000720c */ /* 0x000fce0003f45270 */
[----:B------:R-:W1:Y:S08]  /*01c0*/  I2F.RP R16, R11 ;  /* 0x0000000b00107306 */ /* 0x000e700000209400 */
[----:B0-----:R-:W0:Y:S08]  /*01d0*/  MUFU.RCP R17, R17 ;  /* 0x0000001100117308 */ /* 0x001e300000001000 */
[----:B-1----:R-:W1:Y:S01]  /*01e0*/  MUFU.RCP R16, R16 ;  /* 0x0000001000107308 */ /* 0x002e620000001000 */
[----:B0-----:R-:W-:-:S02]  /*01f0*/  IADD3 R14, PT, PT, R17, 0xffffffe, RZ ;  /* 0x0ffffffe110e7810 */ /* 0x001fc40007ffe0ff */
[----:B------:R-:W-:-:S05]  /*0200*/  IABS R17, R7 ;  /* 0x0000000700117213 */ /* 0x000fca0000000000 */
[----:B------:R0:W2:Y:S01]  /*0210*/  F2I.FTZ.U32.TRUNC.NTZ R15, R14 ;  /* 0x0000000e000f7305 */ /* 0x0000a2000021f000 */
[----:B-1----:R-:W-:Y:S01]  /*0220*/  VIADD R12, R16, 0xffffffe ;  /* 0x0ffffffe100c7836 */ /* 0x002fe20000000000 */
[----:B------:R-:W-:-:S06]  /*0230*/  IABS R16, R0 ;  /* 0x0000000000107213 */ /* 0x000fcc0000000000 */
[----:B------:R1:W3:Y:S01]  /*0240*/  F2I.FTZ.U32.TRUNC.NTZ R13, R12 ;  /* 0x0000000c000d7305 */ /* 0x0002e2000021f000 */
[----:B0-----:R-:W-:Y:S02]  /*0250*/  HFMA2 R14, -RZ, RZ, 0, 0 ;  /* 0x00000000ff0e7431 */ /* 0x001fe400000001ff */
[----:B------:R-:W-:Y:S01]  /*0260*/  IMAD.MOV R16, RZ, RZ, -R16 ;  /* 0x000000ffff107224 */ /* 0x000fe200078e0a10 */
[----:B--2---:R-:W-:Y:S02]  /*0270*/  IADD3 R19, PT, PT, RZ, -R15, RZ ;  /* 0x8000000fff137210 */ /* 0x004fe40007ffe0ff */
[----:B-1----:R-:W-:-:S03]  /*0280*/  MOV R12, RZ ;  /* 0x000000ff000c7202 */ /* 0x002fc60000000f00 */
[----:B------:R-:W-:Y:S02]  /*0290*/  IMAD R19, R19, R10, RZ ;  /* 0x0000000a13137224 */ /* 0x000fe400078e02ff */
[----:B---3--:R-:W-:Y:S02]  /*02a0*/  IMAD.MOV R18, RZ, RZ, -R13 ;  /* 0x000000ffff127224 */ /* 0x008fe400078e0a0d */
[----:B------:R-:W-:-:S04]  /*02b0*/  IMAD.HI.U32 R14, R15, R19, R14 ;  /* 0x000000130f0e7227 */ /* 0x000fc800078e000e */
[----:B------:R-:W-:Y:S02]  /*02c0*/  IMAD R15, R18, R11, RZ ;  /* 0x0000000b120f7224 */ /* 0x000fe400078e02ff */
[----:B------:R-:W-:-:S04]  /*02d0*/  IMAD.HI.U32 R14, R14, R17, RZ ;  /* 0x000000110e0e7227 */ /* 0x000fc800078e00ff */
[----:B------:R-:W-:Y:S01]  /*02e0*/  IMAD.HI.U32 R12, R13, R15, R12 ;  /* 0x0000000f0d0c7227 */ /* 0x000fe200078e000c */
[----:B------:R-:W-:Y:S02]  /*02f0*/  MOV R13, R16 ;  /* 0x00000010000d7202 */ /* 0x000fe40000000f00 */
[-C--:B-----5:R-:W-:Y:S02]  /*0300*/  MOV R15, R9.reuse ;  /* 0x00000009000f7202 */ /* 0x0a0fe40000000f00 */
[----:B------:R-:W-:Y:S01]  /*0310*/  MOV R16, R9 ;  /* 0x0000000900107202 */ /* 0x000fe20000000f00 */
[----:B------:R-:W-:Y:S02]  /*0320*/  IMAD R13, R14, R13, R17 ;  /* 0x0000000d0e0d7224 */ /* 0x000fe400078e0211 */
[----:B------:R-:W-:-:S03]  /*0330*/  IMAD.HI.U32 R12, R12, R17, RZ ;  /* 0x000000110c0c7227 */ /* 0x000fc600078e00ff */
[----:B------:R-:W-:Y:S01]  /*0340*/  ISETP.GT.U32.AND P1, PT, R10, R13, PT ;  /* 0x0000000d0a00720c */ /* 0x000fe20003f24070 */
[----:B------:R-:W-:Y:S02]  /*0350*/  IMAD.MOV R12, RZ, RZ, -R12 ;  /* 0x000000ffff0c7224 */ /* 0x000fe400078e0a0c */
[----:B------:R-:W-:Y:S02]  /*0360*/  IMAD.MOV.U32 R14, RZ, RZ, R9 ;  /* 0x000000ffff0e7224 */ /* 0x000fe400078e0009 */
[----:B------:R-:W-:-:S05]  /*0370*/  IMAD R12, R11, R12, R17 ;  /* 0x0000000c0b0c7224 */ /* 0x000fca00078e0211 */
[----:B------:R-:W-:-:S03]  /*0380*/  ISETP.GT.U32.AND P0, PT, R11, R12, PT ;  /* 0x0000000c0b00720c */ /* 0x000fc60003f04070 */
[----:B------:R-:W-:-:S04]  /*0390*/  @!P1 IADD3 R13, PT, PT, R13, -R10, RZ ;  /* 0x8000000a0d0d9210 */ /* 0x000fc80007ffe0ff */
[----:B------:R-:W-:-:S06]  /*03a0*/  ISETP.GT.U32.AND P3, PT, R10, R13, PT ;  /* 0x0000000d0a00720c */ /* 0x000fcc0003f64070 */
[----:B------:R-:W-:Y:S02]  /*03b0*/  @!P0 IADD3 R12, PT, PT, R12, -R11, RZ ;  /* 0x8000000b0c0c8210 */ /* 0x000fe40007ffe0ff */
[----:B------:R-:W-:Y:S02]  /*03c0*/  ISETP.GE.AND P0, PT, R7, RZ, PT ;  /* 0x000000ff0700720c */ /* 0x000fe40003f06270 */
[----:B------:R-:W-:-:S03]  /*03d0*/  ISETP.GT.U32.AND P1, PT, R11, R12, PT ;  /* 0x0000000c0b00720c */ /* 0x000fc60003f24070 */
[----:B------:R-:W-:Y:S01]  /*03e0*/  @!P3 IMAD.IADD R13, R13, 0x1, -R10 ;  /* 0x000000010d0db824 */ /* 0x000fe200078e0a0a */
[----:B------:R-:W-:Y:S01]  /*03f0*/  ISETP.NE.AND P3, PT, R6, RZ, PT ;  /* 0x000000ff0600720c */ /* 0x000fe20003f65270 */
[----:B------:R-:W-:-:S06]  /*0400*/  IMAD.IADD R10, R0, 0x1, -R6 ;  /* 0x00000001000a7824 */ /* 0x000fcc00078e0a06 */
[----:B------:R-:W-:Y:S02]  /*0410*/  @!P0 IADD3 R13, PT, PT, -R13, RZ, RZ ;  /* 0x000000ff0d0d8210 */ /* 0x000fe40007ffe1ff */
[----:B------:R-:W-:Y:S02]  /*0420*/  @!P2 LOP3.LUT R13, RZ, R0, RZ, 0x33, !PT ;  /* 0x00000000ff0da212 */ /* 0x000fe400078e33ff */
[----:B------:R-:W-:Y:S02]  /*0430*/  @!P1 IADD3 R12, PT, PT, R12, -R11, RZ ;  /* 0x8000000b0c0c9210 */ /* 0x000fe40007ffe0ff */
[C---:B------:R-:W-:Y:S02]  /*0440*/  ISETP.GE.AND P2, PT, R13.reuse, R6, PT ;  /* 0x000000060d00720c */ /* 0x040fe40003f46270 */
[----:B------:R-:W-:Y:S02]  /*0450*/  ISETP.GE.AND P1, PT, R13, R10, PT ;  /* 0x0000000a0d00720c */ /* 0x000fe40003f26270 */
[----:B------:R-:W-:-:S02]  /*0460*/  @!P0 IADD3 R12, PT, PT, -R12, RZ, RZ ;  /* 0x000000ff0c0c8210 */ /* 0x000fc40007ffe1ff */
[----:B------:R-:W-:Y:S02]  /*0470*/  @!P3 LOP3.LUT R12, RZ, R6, RZ, 0x33, !PT ;  /* 0x00000006ff0cb212 */ /* 0x000fe400078e33ff */
[----:B------:R-:W-:Y:S02]  /*0480*/  IADD3 R10, PT, PT, R6, -0x1, RZ ;  /* 0xffffffff060a7810 */ /* 0x000fe40007ffe0ff */
[C---:B------:R-:W-:Y:S02]  /*0490*/  ISETP.NE.AND P0, PT, R12.reuse, RZ, PT ;  /* 0x000000ff0c00720c */ /* 0x040fe40003f05270 */
[----:B------:R-:W-:Y:S01]  /*04a0*/  ISETP.NE.AND P3, PT, R12, R10, PT ;  /* 0x0000000a0c00720c */ /* 0x000fe20003f65270 */
[----:B------:R-:W-:Y:S02]  /*04b0*/  @P2 IMAD.IADD R11, R7, 0x1, -R6 ;  /* 0x00000001070b2824 */ /* 0x000fe400078e0a06 */
[----:B------:R-:W-:Y:S01]  /*04c0*/  @!P1 IMAD.WIDE R12, R6, 0x4, R4 ;  /* 0x00000004060c9825 */ /* 0x000fe200078e0204 */
[----:B------:R-:W-:-:S03]  /*04d0*/  MOV R6, R9 ;  /* 0x0000000900067202 */ /* 0x000fc60000000f00 */
[----:B------:R-:W-:Y:S01]  /*04e0*/  @P2 IMAD.WIDE R10, R11, 0x4, R2 ;  /* 0x000000040b0a2825 */ /* 0x000fe200078e0202 */
[----:B------:R0:W5:Y:S04]  /*04f0*/  @!P1 LDG.E R16, desc[UR4][R12.64] ;  /* 0x000000040c109981 */ /* 0x000168000c1e1900 */
[----:B------:R0:W5:Y:S04]  /*0500*/  @P2 LDG.E R15, desc[UR4][R10.64] ;  /* 0x000000040a0f2981 */ /* 0x000168000c1e1900 */
[----:B------:R0:W5:Y:S04]  /*0510*/  @P0 LDG.E R14, desc[UR4][R4.64+-0x4] ;  /* 0xfffffc04040e0981 */ /* 0x000168000c1e1900 */
[----:B------:R0:W5:Y:S01]  /*0520*/  @P3 LDG.E R6, desc[UR4][R4.64+0x4] ;  /* 0x0000040404063981 */ /* 0x000162000c1e1900 */
[----:B------:R-:W-:Y:S05]  /*0530*/  BRA.U UP0, `(.L_x_1) ;  /* 0x0000000100387547 */ /* 0x000fea000b800000 */
[----:B0----5:R-:W-:Y:S01]  /*0540*/  FADD R5, R16, R15 ;  /* 0x0000000f10057221 */ /* 0x021fe20000000000 */
[----:B------:R-:W0:Y:S01]  /*0550*/  LDCU UR6, c[0x0][0x3a4] ;  /* 0x00007480ff0677ac */ /* 0x000e220008000800 */
[----:B------:R-:W-:Y:S01]  /*0560*/  F2F.F64.F32 R2, R9 ;  /* 0x0000000900027310 */ /* 0x000fe20000201800 */
[----:B------:R-:W1:Y:S01]  /*0570*/  LDC.64 R12, c[0x0][0x388] ;  /* 0x0000e200ff0c7b82 */ /* 0x000e620000000a00 */
[----:B------:R-:W-:-:S04]  /*0580*/  FADD R5, R5, R14 ;  /* 0x0000000e05057221 */ /* 0x000fc80000000000 */
[----:B------:R-:W-:-:S04]  /*0590*/  FADD R6, R5, R6 ;  /* 0x0000000605067221 */ /* 0x000fc80000000000 */
[----:B------:R-:W2:Y:S08]  /*05a0*/  F2F.F64.F32 R10, R6 ;  /* 0x00000006000a7310 */ /* 0x000eb00000201800 */
[----:B0-----:R-:W0:Y:S01]  /*05b0*/  F2F.F64.F32 R4, UR6 ;  /* 0x0000000600047d10 */ /* 0x001e220008201800 */
[----:B--2---:R-:W-:Y:S01]  /*05c0*/  DFMA R10, R2, -4, R10 ;  /* 0xc0100000020a782b */ /* 0x004fe2000000000a */
[----:B-1----:R-:W-:-:S07]  /*05d0*/  IMAD.WIDE R12, R7, 0x4, R12 ;  /* 0x00000004070c7825 */ /* 0x002fce00078e020c */
[----:B0-----:R-:W-:-:S10]  /*05e0*/  DFMA R4, R4, R10, R2 ;  /* 0x0000000a0404722b */ /* 0x001fd40000000002 */
[----:B------:R-:W0:Y:S02]  /*05f0*/  F2F.F32.F64 R5, R4 ;  /* 0x0000000400057310 */ /* 0x000e240000301000 */
[----:B0-----:R-:W-:Y:S01]  /*0600*/  STG.E desc[UR4][R12.64], R5 ;  /* 0x000000050c007986 */ /* 0x001fe2000c101904 */
[----:B------:R-:W-:Y:S05]  /*0610*/  EXIT ;  /* 0x000000000000794d */ /* 0x000fea0003800000 */
.L_x_1:
[----:B------:R-:W-:Y:S01]  /*0620*/  ISETP.GE.AND P0, PT, R7, R0, PT ;  /* 0x000000000700720c */ /* 0x000fe20003f06270 */
[----:B------:R-:W1:Y:S01]  /*0630*/  LDCU UR6, c[0x0][0x3a4] ;  /* 0x00007480ff0677ac */ /* 0x000e620008000800 */
[----:B------:R-:W-:-:S04]  /*0640*/  IADD3 R8, PT, PT, -R0, R8, RZ ;  /* 0x0000000800087210 */ /* 0x000fc80007ffe1ff */
[----:B------:R-:W-:Y:S02]  /*0650*/  ISETP.GE.AND P1, PT, R7, R8, PT ;  /* 0x000000080700720c */ /* 0x000fe40003f26270 */
[----:B------:R-:W-:-:S05]  /*0660*/  MOV R8, R9 ;  /* 0x0000000900087202 */ /* 0x000fca0000000f00 */
[----:B0-----:R-:W-:-:S04]  /*0670*/  @P0 IMAD.IADD R11, R7, 0x1, -R0 ;  /* 0x00000001070b0824 */ /* 0x001fc800078e0a00 */
[----:B------:R-:W-:-:S04]  /*0680*/  @P0 IMAD.WIDE R2, R11, 0x4, R2 ;  /* 0x000000040b020825 */ /* 0x000fc800078e0202 */
[----:B------:R-:W-:Y:S01]  /*0690*/  @!P1 IMAD.WIDE R4, R0, 0x4, R4 ;  /* 0x0000000400049825 */ /* 0x000fe200078e0204 */
[----:B------:R-:W-:Y:S01]  /*06a0*/  MOV R0, R9 ;  /* 0x0000000900007202 */ /* 0x000fe20000000f00 */
[----:B------:R0:W2:Y:S05]  /*06b0*/  @P0 LDG.E R8, desc[UR4][R2.64] ;  /* 0x0000000402080981 */ /* 0x0000aa000c1e1900 */
[----:B------:R-:W3:Y:S01]  /*06c0*/  @!P1 LDG.E R0, desc[UR4][R4.64] ;  /* 0x0000000404009981 */ /* 0x000ee2000c1e1900 */
[----:B-----5:R-:W-:Y:S01]  /*06d0*/  FADD R11, R16, R15 ;  /* 0x0000000f100b7221 */ /* 0x020fe20000000000 */
[----:B-1----:R-:W-:Y:S03]  /*06e0*/  F2F.F64.F32 R12, UR6 ;  /* 0x00000006000c7d10 */ /* 0x002fe60008201800 */
[----:B------:R-:W-:Y:S01]  /*06f0*/  FADD R11, R11, R14 ;  /* 0x0000000e0b0b7221 */ /* 0x000fe20000000000 */
[----:B0-----:R-:W0:Y:S03]  /*0700*/  LDC.64 R2, c[0x0][0x388] ;  /* 0x0000e200ff027b82 */ /* 0x001e260000000a00 */
[----:B------:R-:W-:Y:S01]  /*0710*/  FADD R11, R11, R6 ;  /* 0x000000060b0b7221 */ /* 0x000fe20000000000 */
[----:B0-----:R-:W-:-:S04]  /*0720*/  IMAD.WIDE R2, R7, 0x4, R2 ;  /* 0x0000000407027825 */ /* 0x001fc800078e0202 */
[----:B--2---:R-:W-:Y:S02]  /*0730*/  FADD R11, R11, R8 ;  /* 0x000000080b0b7221 */ /* 0x004fe40000000000 */
[----:B------:R-:W-:Y:S02]  /*0740*/  F2F.F64.F32 R8, R9 ;  /* 0x0000000900087310 */ /* 0x000fe40000201800 */
[----:B---3--:R-:W-:-:S06]  /*0750*/  FADD R0, R11, R0 ;  /* 0x000000000b007221 */ /* 0x008fcc0000000000 */
[----:B------:R-:W0:Y:S02]  /*0760*/  F2F.F64.F32 R10, R0 ;  /* 0x00000000000a7310 */ /* 0x000e240000201800 */
[----:B0-----:R-:W-:-:S08]  /*0770*/  DFMA R10, R8, -6, R10 ;  /* 0xc0180000080a782b */ /* 0x001fd0000000000a */
[----:B------:R-:W-:-:S10]  /*0780*/  DFMA R10, R12, R10, R8 ;  /* 0x0000000a0c0a722b */ /* 0x000fd40000000008 */
[----:B------:R-:W0:Y:S02]  /*0790*/  F2F.F32.F64 R11, R10 ;  /* 0x0000000a000b7310 */ /* 0x000e240000301000 */
[----:B0-----:R-:W-:Y:S01]  /*07a0*/  STG.E desc[UR4][R2.64], R11 ;  /* 0x0000000b02007986 */ /* 0x001fe2000c101904 */
[----:B------:R-:W-:Y:S05]  /*07b0*/  EXIT ;  /* 0x000000000000794d */ /* 0x000fea0003800000 */
.L_x_2:
        /* <DEDUP_REMOVED lines=12> */
.L_x_4:


//--------------------- .nv.shared.reserved.0     --------------------------
	.section	.nv.shared.reserved.0,"aw",@nobits
	.weak		__nv_reservedSMEM_offset_0_alias
	.size		__nv_reservedSMEM_offset_0_alias, 0, 64
	.other		__nv_reservedSMEM_offset_0_alias,@"STO_CUDA_RESERVED_SHARED STV_DEFAULT"
__nv_reservedSMEM_offset_0_alias:
	.zero		0
	.zero		64


//--------------------- .nv.constant0._Z8grid_cpyPfS_i --------------------------
	.section	.nv.constant0._Z8grid_cpyPfS_i,"a",@progbits
	.sectionflags	@""
	.align	4
.nv.constant0._Z8grid_cpyPfS_i:
	.zero		916


//--------------------- .nv.constant0._Z8heat_simPfS_S_iiif --------------------------
	.section	.nv.constant0._Z8heat_simPfS_S_iiif,"a",@progbits
	.sectionflags	@""
	.align	4
.nv.constant0._Z8heat_simPfS_S_iiif:
	.zero		936


//--------------------- SYMBOLS --------------------------

	.type		.nv.reservedSmem.offset0,@object
	.size		.nv.reservedSmem.offset0,0x4
